//
// Generated by NVIDIA NVVM Compiler
//
// Compiler Build ID: CL-36424714
// Cuda compilation tools, release 13.0, V13.0.88
// Based on NVVM 20.0.0
//

.version 9.0
.target sm_100
.address_size 64

	// .globl	_Z34test_atomic_add_release_sys_globalPi

.visible .entry _Z34test_atomic_add_release_sys_globalPi(
	.param .u64 .ptr .align 1 _Z34test_atomic_add_release_sys_globalPi_param_0
)
{
	.reg .b32 	%r<3>;
	.reg .b64 	%rd<2>;

	ld.param.u64 	%rd1, [_Z34test_atomic_add_release_sys_globalPi_param_0];
	mov.b32 	%r2, 1;
	// begin inline asm
	atom.add.release.sys.global.s32 %r1, [%rd1], %r2;
	// end inline asm
	ret;

}
	// .globl	_Z30test_atomic_add_release_globalPi
.visible .entry _Z30test_atomic_add_release_globalPi(
	.param .u64 .ptr .align 1 _Z30test_atomic_add_release_globalPi_param_0
)
{
	.reg .b32 	%r<3>;
	.reg .b64 	%rd<2>;

	ld.param.u64 	%rd1, [_Z30test_atomic_add_release_globalPi_param_0];
	mov.b32 	%r2, 1;
	// begin inline asm
	atom.add.release.gpu.global.s32 %r1, [%rd1], %r2;
	// end inline asm
	ret;

}


// ===== COMPILED SASS (sm_100) =====

	.target	sm_100

	.elftype	@"ET_EXEC"


//--------------------- .note.nv.tkinfo           --------------------------
	.section	.note.nv.tkinfo,"",@"SHT_NOTE"
	.sectionflags	@"SHF_NOTE_NV_TKINFO"
	.tkinfo
        /*0018*/ 	.word	0x00000002
        /*0030*/ 	.string	""
        /*0030*/ 	.string	"ptxas"
        /*0030*/ 	.string	"Cuda compilation tools, release 13.0, V13.0.88"
        /*0030*/ 	.string	"Build cuda_13.0.r13.0/compiler.36424714_0"
        /*0030*/ 	.string	"-arch sm_100 -m 64 "



//--------------------- .note.nv.cuinfo           --------------------------
	.section	.note.nv.cuinfo,"",@"SHT_NOTE"
	.sectionflags	@"SHF_NOTE_NV_CUINFO"
        /*0018*/ 	.short	0x0002
        /*001a*/ 	.short	0x0064
        /*001c*/ 	.short	0x0082
	.zero		2


//--------------------- .nv.info                  --------------------------
	.section	.nv.info,"",@"SHT_CUDA_INFO"
	.align	4


	//----- nvinfo : EIATTR_REGCOUNT
	.align		4
        /*0000*/ 	.byte	0x04, 0x2f
        /*0002*/ 	.short	(.L_1 - .L_0)
	.align		4
.L_0:
        /*0004*/ 	.word	index@(_Z34test_atomic_add_release_sys_globalPi)
        /*0008*/ 	.word	0x00000008


	//----- nvinfo : EIATTR_FRAME_SIZE
	.align		4
.L_1:
        /*000c*/ 	.byte	0x04, 0x11
        /*000e*/ 	.short	(.L_3 - .L_2)
	.align		4
.L_2:
        /*0010*/ 	.word	index@(_Z34test_atomic_add_release_sys_globalPi)
        /*0014*/ 	.word	0x00000000


	//----- nvinfo : EIATTR_REGCOUNT
	.align		4
.L_3:
        /*0018*/ 	.byte	0x04, 0x2f
        /*001a*/ 	.short	(.L_5 - .L_4)
	.align		4
.L_4:
        /*001c*/ 	.word	index@(_Z30test_atomic_add_release_globalPi)
        /*0020*/ 	.word	0x00000008


	//----- nvinfo : EIATTR_FRAME_SIZE
	.align		4
.L_5:
        /*0024*/ 	.byte	0x04, 0x11
        /*0026*/ 	.short	(.L_7 - .L_6)
	.align		4
.L_6:
        /*0028*/ 	.word	index@(_Z30test_atomic_add_release_globalPi)
        /*002c*/ 	.word	0x00000000


	//----- nvinfo : EIATTR_MIN_STACK_SIZE
	.align		4
.L_7:
        /*0030*/ 	.byte	0x04, 0x12
        /*0032*/ 	.short	(.L_9 - .L_8)
	.align		4
.L_8:
        /*0034*/ 	.word	index@(_Z30test_atomic_add_release_globalPi)
        /*0038*/ 	.word	0x00000000


	//----- nvinfo : EIATTR_MIN_STACK_SIZE
	.align		4
.L_9:
        /*003c*/ 	.byte	0x04, 0x12
        /*003e*/ 	.short	(.L_11 - .L_10)
	.align		4
.L_10:
        /*0040*/ 	.word	index@(_Z34test_atomic_add_release_sys_globalPi)
        /*0044*/ 	.word	0x00000000
.L_11:


//--------------------- .nv.compat                --------------------------
	.section	.nv.compat,"",@"SHT_CUDA_COMPAT_INFO"
	.align	4
        /*0000*/ 	.byte	0x02, 0x09, 0x00, 0x00, 0x02, 0x02, 0x01, 0x00, 0x02, 0x05, 0x05, 0x00, 0x03, 0x07, 0x01, 0x01
        /*0010*/ 	.byte	0x02, 0x03, 0x00, 0x00, 0x02, 0x06, 0x01, 0x00, 0x04, 0x0b, 0x08, 0x00, 0x09, 0x00, 0x00, 0x00
        /*0020*/ 	.byte	0x00, 0x00, 0x00, 0x00


//--------------------- .nv.info._Z30test_atomic_add_release_globalPi --------------------------
	.section	.nv.info._Z30test_atomic_add_release_globalPi,"",@"SHT_CUDA_INFO"
	.sectionflags	@""
	.align	4


	//----- nvinfo : EIATTR_CUDA_API_VERSION
	.align		4
        /*0000*/ 	.byte	0x04, 0x37
        /*0002*/ 	.short	(.L_13 - .L_12)
.L_12:
        /*0004*/ 	.word	0x00000082


	//----- nvinfo : EIATTR_KPARAM_INFO
	.align		4
.L_13:
        /*0008*/ 	.byte	0x04, 0x17
        /*000a*/ 	.short	(.L_15 - .L_14)
.L_14:
        /*000c*/ 	.word	0x00000000
        /*0010*/ 	.short	0x0000
        /*0012*/ 	.short	0x0000
        /*0014*/ 	.byte	0x00, 0xf5, 0x21, 0x00


	//----- nvinfo : EIATTR_SPARSE_MMA_MASK
	.align		4
.L_15:
        /*0018*/ 	.byte	0x03, 0x50
        /*001a*/ 	.short	0x0000


	//----- nvinfo : EIATTR_MAXREG_COUNT
	.align		4
        /*001c*/ 	.byte	0x03, 0x1b
        /*001e*/ 	.short	0x00ff


	//----- nvinfo : EIATTR_MERCURY_ISA_VERSION
	.align		4
        /*0020*/ 	.byte	0x03, 0x5f
        /*0022*/ 	.short	0x0101


	//----- nvinfo : EIATTR_INT_WARP_WIDE_INSTR_OFFSETS
	.align		4
        /*0024*/ 	.byte	0x04, 0x31
        /*0026*/ 	.short	(.L_17 - .L_16)


	//   ....[0]....
.L_16:
        /*0028*/ 	.word	0x00000030


	//----- nvinfo : EIATTR_VRC_CTA_INIT_COUNT
	.align		4
.L_17:
        /*002c*/ 	.byte	0x02, 0x4a
	.zero		1
	.zero		1


	//----- nvinfo : EIATTR_EXIT_INSTR_OFFSETS
	.align		4
        /*0030*/ 	.byte	0x04, 0x1c
        /*0032*/ 	.short	(.L_19 - .L_18)


	//   ....[0]....
.L_18:
        /*0034*/ 	.word	0x000000c0


	//----- nvinfo : EIATTR_CBANK_PARAM_SIZE
	.align		4
.L_19:
        /*0038*/ 	.byte	0x03, 0x19
        /*003a*/ 	.short	0x0008


	//----- nvinfo : EIATTR_PARAM_CBANK
	.align		4
        /*003c*/ 	.byte	0x04, 0x0a
        /*003e*/ 	.short	(.L_21 - .L_20)
	.align		4
.L_20:
        /*0040*/ 	.word	index@(.nv.constant0._Z30test_atomic_add_release_globalPi)
        /*0044*/ 	.short	0x0380
        /*0046*/ 	.short	0x0008


	//----- nvinfo : EIATTR_SW_WAR
	.align		4
.L_21:
        /*0048*/ 	.byte	0x04, 0x36
        /*004a*/ 	.short	(.L_23 - .L_22)
.L_22:
        /*004c*/ 	.word	0x00000008
.L_23:


//--------------------- .nv.info._Z34test_atomic_add_release_sys_globalPi --------------------------
	.section	.nv.info._Z34test_atomic_add_release_sys_globalPi,"",@"SHT_CUDA_INFO"
	.sectionflags	@""
	.align	4


	//----- nvinfo : EIATTR_CUDA_API_VERSION
	.align		4
        /*0000*/ 	.byte	0x04, 0x37
        /*0002*/ 	.short	(.L_25 - .L_24)
.L_24:
        /*0004*/ 	.word	0x00000082


	//----- nvinfo : EIATTR_KPARAM_INFO
	.align		4
.L_25:
        /*0008*/ 	.byte	0x04, 0x17
        /*000a*/ 	.short	(.L_27 - .L_26)
.L_26:
        /*000c*/ 	.word	0x00000000
        /*0010*/ 	.short	0x0000
        /*0012*/ 	.short	0x0000
        /*0014*/ 	.byte	0x00, 0xf5, 0x21, 0x00


	//----- nvinfo : EIATTR_SPARSE_MMA_MASK
	.align		4
.L_27:
        /*0018*/ 	.byte	0x03, 0x50
        /*001a*/ 	.short	0x0000


	//----- nvinfo : EIATTR_MAXREG_COUNT
	.align		4
        /*001c*/ 	.byte	0x03, 0x1b
        /*001e*/ 	.short	0x00ff


	//----- nvinfo : EIATTR_MERCURY_ISA_VERSION
	.align		4
        /*0020*/ 	.byte	0x03, 0x5f
        /*0022*/ 	.short	0x0101


	//----- nvinfo : EIATTR_INT_WARP_WIDE_INSTR_OFFSETS
	.align		4
        /*0024*/ 	.byte	0x04, 0x31
        /*0026*/ 	.short	(.L_29 - .L_28)


	//   ....[0]....
.L_28:
        /*0028*/ 	.word	0x00000030


	//----- nvinfo : EIATTR_VRC_CTA_INIT_COUNT
	.align		4
.L_29:
        /*002c*/ 	.byte	0x02, 0x4a
	.zero		1
	.zero		1


	//----- nvinfo : EIATTR_EXIT_INSTR_OFFSETS
	.align		4
        /*0030*/ 	.byte	0x04, 0x1c
        /*0032*/ 	.short	(.L_31 - .L_30)


	//   ....[0]....
.L_30:
        /*0034*/ 	.word	0x000000c0


	//----- nvinfo : EIATTR_CBANK_PARAM_SIZE
	.align		4
.L_31:
        /*0038*/ 	.byte	0x03, 0x19
        /*003a*/ 	.short	0x0008


	//----- nvinfo : EIATTR_PARAM_CBANK
	.align		4
        /*003c*/ 	.byte	0x04, 0x0a
        /*003e*/ 	.short	(.L_33 - .L_32)
	.align		4
.L_32:
        /*0040*/ 	.word	index@(.nv.constant0._Z34test_atomic_add_release_sys_globalPi)
        /*0044*/ 	.short	0x0380
        /*0046*/ 	.short	0x0008


	//----- nvinfo : EIATTR_SW_WAR
	.align		4
.L_33:
        /*0048*/ 	.byte	0x04, 0x36
        /*004a*/ 	.short	(.L_35 - .L_34)
.L_34:
        /*004c*/ 	.word	0x00000008
.L_35:


//--------------------- .nv.callgraph             --------------------------
	.section	.nv.callgraph,"",@"SHT_CUDA_CALLGRAPH"
	.align	4
	.sectionentsize	8
	.align		4
        /*0000*/ 	.word	0x00000000
	.align		4
        /*0004*/ 	.word	0xffffffff
	.align		4
        /*0008*/ 	.word	0x00000000
	.align		4
        /*000c*/ 	.word	0xfffffffe
	.align		4
        /*0010*/ 	.word	0x00000000
	.align		4
        /*0014*/ 	.word	0xfffffffd
	.align		4
        /*0018*/ 	.word	0x00000000
	.align		4
        /*001c*/ 	.word	0xfffffffc


//--------------------- .text._Z30test_atomic_add_release_globalPi --------------------------
	.section	.text._Z30test_atomic_add_release_globalPi,"ax",@progbits
	.align	128
        .global         _Z30test_atomic_add_release_globalPi
        .type           _Z30test_atomic_add_release_globalPi,@function
        .size           _Z30test_atomic_add_release_globalPi,(.L_x_2 - _Z30test_atomic_add_release_globalPi)
        .other          _Z30test_atomic_add_release_globalPi,@"STO_CUDA_ENTRY STV_DEFAULT"
_Z30test_atomic_add_release_globalPi:
.text._Z30test_atomic_add_release_globalPi:
[----:B------:R-:W-:Y:S01]  /*0000*/  LDC R1, c[0x0][0x37c] ;  /* 0x0000df00ff017b82 */ /* 0x000fe20000000800 */
[----:B------:R-:W0:Y:S07]  /*0010*/  S2R R0, SR_LANEID ;  /* 0x0000000000007919 */ /* 0x000e2e0000000000 */
[----:B------:R-:W1:Y:S01]  /*0020*/  LDC.64 R2, c[0x0][0x380] ;  /* 0x0000e000ff027b82 */ /* 0x000e620000000a00 */
[----:B------:R-:W-:Y:S01]  /*0030*/  VOTEU.ANY UR6, UPT, PT ;  /* 0x0000000000067886 */ /* 0x000fe200038e0100 */
[----:B------:R-:W1:Y:S01]  /*0040*/  LDCU.64 UR4, c[0x0][0x358] ;  /* 0x00006b00ff0477ac */ /* 0x000e620008000a00 */
[----:B------:R-:W1:Y:S01]  /*0050*/  POPC R5, UR6 ;  /* 0x0000000600057d09 */ /* 0x000e620008000000 */
[----:B------:R-:W-:-:S06]  /*0060*/  UFLO.U32 UR7, UR6 ;  /* 0x00000006000772bd */ /* 0x000fcc00080e0000 */
[----:B0-----:R-:W-:-:S13]  /*0070*/  ISETP.EQ.U32.AND P0, PT, R0, UR7, PT ;  /* 0x0000000700007c0c */ /* 0x001fda000bf02070 */
[----:B------:R-:W-:Y:S06]  /*0080*/  @P0 MEMBAR.ALL.GPU ;  /* 0x0000000000000992 */ /* 0x000fec000000a000 */
[----:B------:R-:W-:-:S00]  /*0090*/  @P0 ERRBAR ;  /* 0x00000000000009ab */ /* 0x000fc00000000000 */
[----:B------:R-:W-:Y:S06]  /*00a0*/  @P0 CGAERRBAR ;  /* 0x00000000000005ab */ /* 0x000fec0000000000 */
[----:B-1----:R-:W-:Y:S01]  /*00b0*/  @P0 REDG.E.ADD.S32.STRONG.GPU desc[UR4][R2.64], R5 ;  /* 0x000000050200098e */ /* 0x002fe2000c12e304 */
[----:B------:R-:W-:Y:S05]  /*00c0*/  EXIT ;  /* 0x000000000000794d */ /* 0x000fea0003800000 */
.L_x_0:
[----:B------:R-:W-:-:S00]  /*00d0*/  BRA `(.L_x_0) ;  /* 0xfffffffc00fc7947 */ /* 0x000fc0000383ffff */
[----:B------:R-:W-:-:S00]  /*00e0*/  NOP ;  /* 0x0000000000007918 */ /* 0x000fc00000000000 */
        /* <DEDUP_REMOVED lines=9> */
.L_x_2:


//--------------------- .text._Z34test_atomic_add_release_sys_globalPi --------------------------
	.section	.text._Z34test_atomic_add_release_sys_globalPi,"ax",@progbits
	.align	128
        .global         _Z34test_atomic_add_release_sys_globalPi
        .type           _Z34test_atomic_add_release_sys_globalPi,@function
        .size           _Z34test_atomic_add_release_sys_globalPi,(.L_x_3 - _Z34test_atomic_add_release_sys_globalPi)
        .other          _Z34test_atomic_add_release_sys_globalPi,@"STO_CUDA_ENTRY STV_DEFAULT"
_Z34test_atomic_add_release_sys_globalPi:
.text._Z34test_atomic_add_release_sys_globalPi:
        /* <DEDUP_REMOVED lines=8> */
[----:B------:R-:W-:Y:S06]  /*0080*/  @P0 MEMBAR.ALL.SYS ;  /* 0x0000000000000992 */ /* 0x000fec000000b000 */
[----:B------:R-:W-:-:S00]  /*0090*/  @P0 ERRBAR ;  /* 0x00000000000009ab */ /* 0x000fc00000000000 */
[----:B------:R-:W-:Y:S06]  /*00a0*/  @P0 CGAERRBAR ;  /* 0x00000000000005ab */ /* 0x000fec0000000000 */
[----:B-1----:R-:W-:Y:S01]  /*00b0*/  @P0 REDG.E.ADD.S32.STRONG.SYS desc[UR4][R2.64], R5 ;  /* 0x000000050200098e */ /* 0x002fe2000c134304 */
[----:B------:R-:W-:Y:S05]  /*00c0*/  EXIT ;  /* 0x000000000000794d */ /* 0x000fea0003800000 */
.L_x_1:
        /* <DEDUP_REMOVED lines=11> */
.L_x_3:


//--------------------- .nv.shared.reserved.0     --------------------------
	.section	.nv.shared.reserved.0,"aw",@nobits
	.weak		__nv_reservedSMEM_offset_0_alias
	.size		__nv_reservedSMEM_offset_0_alias, 0, 64
	.other		__nv_reservedSMEM_offset_0_alias,@"STO_CUDA_RESERVED_SHARED STV_DEFAULT"
__nv_reservedSMEM_offset_0_alias:
	.zero		0
	.zero		64


//--------------------- .nv.constant0._Z30test_atomic_add_release_globalPi --------------------------
	.section	.nv.constant0._Z30test_atomic_add_release_globalPi,"a",@progbits
	.sectionflags	@""
	.align	4
.nv.constant0._Z30test_atomic_add_release_globalPi:
	.zero		904


//--------------------- .nv.constant0._Z34test_atomic_add_release_sys_globalPi --------------------------
	.section	.nv.constant0._Z34test_atomic_add_release_sys_globalPi,"a",@progbits
	.sectionflags	@""
	.align	4
.nv.constant0._Z34test_atomic_add_release_sys_globalPi:
	.zero		904


//--------------------- SYMBOLS --------------------------

	.type		.nv.reservedSmem.offset0,@object
	.size		.nv.reservedSmem.offset0,0x4
